//
// Generated by NVIDIA NVVM Compiler
//
// Compiler Build ID: CL-36424714
// Cuda compilation tools, release 13.0, V13.0.88
// Based on NVVM 20.0.0
//

.version 9.0
.target sm_100
.address_size 64

	// .globl	_Z21MatrixMulKernelGlobalPfS_S_iii

.visible .entry _Z21MatrixMulKernelGlobalPfS_S_iii(
	.param .u64 .ptr .align 1 _Z21MatrixMulKernelGlobalPfS_S_iii_param_0,
	.param .u64 .ptr .align 1 _Z21MatrixMulKernelGlobalPfS_S_iii_param_1,
	.param .u64 .ptr .align 1 _Z21MatrixMulKernelGlobalPfS_S_iii_param_2,
	.param .u32 _Z21MatrixMulKernelGlobalPfS_S_iii_param_3,
	.param .u32 _Z21MatrixMulKernelGlobalPfS_S_iii_param_4,
	.param .u32 _Z21MatrixMulKernelGlobalPfS_S_iii_param_5
)
{
	.reg .pred 	%p<13>;
	.reg .b32 	%r<46>;
	.reg .b32 	%f<68>;
	.reg .b64 	%rd<40>;

	ld.param.u64 	%rd5, [_Z21MatrixMulKernelGlobalPfS_S_iii_param_0];
	ld.param.u64 	%rd6, [_Z21MatrixMulKernelGlobalPfS_S_iii_param_1];
	ld.param.u64 	%rd4, [_Z21MatrixMulKernelGlobalPfS_S_iii_param_2];
	ld.param.u32 	%r22, [_Z21MatrixMulKernelGlobalPfS_S_iii_param_3];
	ld.param.u32 	%r20, [_Z21MatrixMulKernelGlobalPfS_S_iii_param_4];
	ld.param.u32 	%r23, [_Z21MatrixMulKernelGlobalPfS_S_iii_param_5];
	cvta.to.global.u64 	%rd1, %rd6;
	cvta.to.global.u64 	%rd2, %rd5;
	mov.u32 	%r24, %ctaid.x;
	mov.u32 	%r25, %ntid.x;
	mov.u32 	%r26, %tid.x;
	mad.lo.s32 	%r1, %r24, %r25, %r26;
	mov.u32 	%r27, %ctaid.y;
	mov.u32 	%r28, %ntid.y;
	mov.u32 	%r29, %tid.y;
	mad.lo.s32 	%r30, %r27, %r28, %r29;
	setp.ge.s32 	%p1, %r1, %r22;
	setp.ge.s32 	%p2, %r30, %r23;
	or.pred  	%p3, %p1, %p2;
	@%p3 bra 	$L__BB0_14;
	setp.lt.s32 	%p4, %r20, 1;
	mov.f32 	%f67, 0f00000000;
	@%p4 bra 	$L__BB0_13;
	mul.lo.s32 	%r3, %r20, %r1;
	and.b32  	%r4, %r20, 7;
	setp.lt.u32 	%p5, %r20, 8;
	mov.f32 	%f67, 0f00000000;
	mov.b32 	%r44, 0;
	@%p5 bra 	$L__BB0_5;
	and.b32  	%r44, %r20, 2147483640;
	neg.s32 	%r42, %r44;
	shl.b32 	%r7, %r23, 3;
	add.s64 	%rd3, %rd2, 16;
	mov.f32 	%f67, 0f00000000;
	mul.wide.s32 	%rd11, %r23, 4;
	mov.u32 	%r40, %r3;
	mov.u32 	%r41, %r30;
$L__BB0_4:
	.pragma "nounroll";
	mul.wide.s32 	%rd7, %r40, 4;
	add.s64 	%rd8, %rd3, %rd7;
	ld.global.f32 	%f17, [%rd8+-16];
	mul.wide.s32 	%rd9, %r41, 4;
	add.s64 	%rd10, %rd1, %rd9;
	ld.global.f32 	%f18, [%rd10];
	fma.rn.f32 	%f19, %f17, %f18, %f67;
	ld.global.f32 	%f20, [%rd8+-12];
	add.s64 	%rd12, %rd10, %rd11;
	ld.global.f32 	%f21, [%rd12];
	fma.rn.f32 	%f22, %f20, %f21, %f19;
	ld.global.f32 	%f23, [%rd8+-8];
	add.s64 	%rd13, %rd12, %rd11;
	ld.global.f32 	%f24, [%rd13];
	fma.rn.f32 	%f25, %f23, %f24, %f22;
	ld.global.f32 	%f26, [%rd8+-4];
	add.s64 	%rd14, %rd13, %rd11;
	ld.global.f32 	%f27, [%rd14];
	fma.rn.f32 	%f28, %f26, %f27, %f25;
	ld.global.f32 	%f29, [%rd8];
	add.s64 	%rd15, %rd14, %rd11;
	ld.global.f32 	%f30, [%rd15];
	fma.rn.f32 	%f31, %f29, %f30, %f28;
	ld.global.f32 	%f32, [%rd8+4];
	add.s64 	%rd16, %rd15, %rd11;
	ld.global.f32 	%f33, [%rd16];
	fma.rn.f32 	%f34, %f32, %f33, %f31;
	ld.global.f32 	%f35, [%rd8+8];
	add.s64 	%rd17, %rd16, %rd11;
	ld.global.f32 	%f36, [%rd17];
	fma.rn.f32 	%f37, %f35, %f36, %f34;
	ld.global.f32 	%f38, [%rd8+12];
	add.s64 	%rd18, %rd17, %rd11;
	ld.global.f32 	%f39, [%rd18];
	fma.rn.f32 	%f67, %f38, %f39, %f37;
	add.s32 	%r42, %r42, 8;
	add.s32 	%r41, %r41, %r7;
	add.s32 	%r40, %r40, 8;
	setp.ne.s32 	%p6, %r42, 0;
	@%p6 bra 	$L__BB0_4;
$L__BB0_5:
	setp.eq.s32 	%p7, %r4, 0;
	@%p7 bra 	$L__BB0_13;
	and.b32  	%r15, %r20, 3;
	setp.lt.u32 	%p8, %r4, 4;
	@%p8 bra 	$L__BB0_8;
	add.s32 	%r32, %r44, %r3;
	mul.wide.s32 	%rd19, %r32, 4;
	add.s64 	%rd20, %rd2, %rd19;
	ld.global.f32 	%f41, [%rd20];
	mad.lo.s32 	%r33, %r44, %r23, %r30;
	mul.wide.s32 	%rd21, %r33, 4;
	add.s64 	%rd22, %rd1, %rd21;
	ld.global.f32 	%f42, [%rd22];
	fma.rn.f32 	%f43, %f41, %f42, %f67;
	ld.global.f32 	%f44, [%rd20+4];
	mul.wide.s32 	%rd23, %r23, 4;
	add.s64 	%rd24, %rd22, %rd23;
	ld.global.f32 	%f45, [%rd24];
	fma.rn.f32 	%f46, %f44, %f45, %f43;
	ld.global.f32 	%f47, [%rd20+8];
	add.s64 	%rd25, %rd24, %rd23;
	ld.global.f32 	%f48, [%rd25];
	fma.rn.f32 	%f49, %f47, %f48, %f46;
	ld.global.f32 	%f50, [%rd20+12];
	add.s64 	%rd26, %rd25, %rd23;
	ld.global.f32 	%f51, [%rd26];
	fma.rn.f32 	%f67, %f50, %f51, %f49;
	add.s32 	%r44, %r44, 4;
$L__BB0_8:
	setp.eq.s32 	%p9, %r15, 0;
	@%p9 bra 	$L__BB0_13;
	setp.eq.s32 	%p10, %r15, 1;
	@%p10 bra 	$L__BB0_11;
	add.s32 	%r34, %r44, %r3;
	mul.wide.s32 	%rd27, %r34, 4;
	add.s64 	%rd28, %rd2, %rd27;
	ld.global.f32 	%f53, [%rd28];
	mad.lo.s32 	%r35, %r44, %r23, %r30;
	mul.wide.s32 	%rd29, %r35, 4;
	add.s64 	%rd30, %rd1, %rd29;
	ld.global.f32 	%f54, [%rd30];
	fma.rn.f32 	%f55, %f53, %f54, %f67;
	ld.global.f32 	%f56, [%rd28+4];
	mul.wide.s32 	%rd31, %r23, 4;
	add.s64 	%rd32, %rd30, %rd31;
	ld.global.f32 	%f57, [%rd32];
	fma.rn.f32 	%f67, %f56, %f57, %f55;
	add.s32 	%r44, %r44, 2;
$L__BB0_11:
	and.b32  	%r36, %r20, 1;
	setp.eq.b32 	%p11, %r36, 1;
	not.pred 	%p12, %p11;
	@%p12 bra 	$L__BB0_13;
	add.s32 	%r37, %r44, %r3;
	mul.wide.s32 	%rd33, %r37, 4;
	add.s64 	%rd34, %rd2, %rd33;
	ld.global.f32 	%f58, [%rd34];
	mad.lo.s32 	%r38, %r44, %r23, %r30;
	mul.wide.s32 	%rd35, %r38, 4;
	add.s64 	%rd36, %rd1, %rd35;
	ld.global.f32 	%f59, [%rd36];
	fma.rn.f32 	%f67, %f58, %f59, %f67;
$L__BB0_13:
	mad.lo.s32 	%r39, %r23, %r1, %r30;
	cvta.to.global.u64 	%rd37, %rd4;
	mul.wide.s32 	%rd38, %r39, 4;
	add.s64 	%rd39, %rd37, %rd38;
	st.global.f32 	[%rd39], %f67;
$L__BB0_14:
	ret;

}


// ===== COMPILED SASS (sm_100) =====

	.target	sm_100

	.elftype	@"ET_EXEC"


//--------------------- .note.nv.tkinfo           --------------------------
	.section	.note.nv.tkinfo,"",@"SHT_NOTE"
	.sectionflags	@"SHF_NOTE_NV_TKINFO"
	.tkinfo
        /*0018*/ 	.word	0x00000002
        /*0030*/ 	.string	""
        /*0030*/ 	.string	"ptxas"
        /*0030*/ 	.string	"Cuda compilation tools, release 13.0, V13.0.88"
        /*0030*/ 	.string	"Build cuda_13.0.r13.0/compiler.36424714_0"
        /*0030*/ 	.string	"-arch sm_100 -m 64 "



//--------------------- .note.nv.cuinfo           --------------------------
	.section	.note.nv.cuinfo,"",@"SHT_NOTE"
	.sectionflags	@"SHF_NOTE_NV_CUINFO"
        /*0018*/ 	.short	0x0002
        /*001a*/ 	.short	0x0064
        /*001c*/ 	.short	0x0082
	.zero		2


//--------------------- .nv.info                  --------------------------
	.section	.nv.info,"",@"SHT_CUDA_INFO"
	.align	4


	//----- nvinfo : EIATTR_REGCOUNT
	.align		4
        /*0000*/ 	.byte	0x04, 0x2f
        /*0002*/ 	.short	(.L_1 - .L_0)
	.align		4
.L_0:
        /*0004*/ 	.word	index@(_Z21MatrixMulKernelGlobalPfS_S_iii)
        /*0008*/ 	.word	0x00000020


	//----- nvinfo : EIATTR_FRAME_SIZE
	.align		4
.L_1:
        /*000c*/ 	.byte	0x04, 0x11
        /*000e*/ 	.short	(.L_3 - .L_2)
	.align		4
.L_2:
        /*0010*/ 	.word	index@(_Z21MatrixMulKernelGlobalPfS_S_iii)
        /*0014*/ 	.word	0x00000000


	//----- nvinfo : EIATTR_MIN_STACK_SIZE
	.align		4
.L_3:
        /*0018*/ 	.byte	0x04, 0x12
        /*001a*/ 	.short	(.L_5 - .L_4)
	.align		4
.L_4:
        /*001c*/ 	.word	index@(_Z21MatrixMulKernelGlobalPfS_S_iii)
        /*0020*/ 	.word	0x00000000
.L_5:


//--------------------- .nv.compat                --------------------------
	.section	.nv.compat,"",@"SHT_CUDA_COMPAT_INFO"
	.align	4
        /*0000*/ 	.byte	0x02, 0x09, 0x00, 0x00, 0x02, 0x02, 0x01, 0x00, 0x02, 0x05, 0x05, 0x00, 0x03, 0x07, 0x01, 0x01
        /*0010*/ 	.byte	0x02, 0x03, 0x00, 0x00, 0x02, 0x06, 0x01, 0x00, 0x04, 0x0b, 0x08, 0x00, 0x09, 0x00, 0x00, 0x00
        /*0020*/ 	.byte	0x00, 0x00, 0x00, 0x00


//--------------------- .nv.info._Z21MatrixMulKernelGlobalPfS_S_iii --------------------------
	.section	.nv.info._Z21MatrixMulKernelGlobalPfS_S_iii,"",@"SHT_CUDA_INFO"
	.sectionflags	@""
	.align	4


	//----- nvinfo : EIATTR_CUDA_API_VERSION
	.align		4
        /*0000*/ 	.byte	0x04, 0x37
        /*0002*/ 	.short	(.L_7 - .L_6)
.L_6:
        /*0004*/ 	.word	0x00000082


	//----- nvinfo : EIATTR_KPARAM_INFO
	.align		4
.L_7:
        /*0008*/ 	.byte	0x04, 0x17
        /*000a*/ 	.short	(.L_9 - .L_8)
.L_8:
        /*000c*/ 	.word	0x00000000
        /*0010*/ 	.short	0x0005
        /*0012*/ 	.short	0x0020
        /*0014*/ 	.byte	0x00, 0xf0, 0x11, 0x00


	//----- nvinfo : EIATTR_KPARAM_INFO
	.align		4
.L_9:
        /*0018*/ 	.byte	0x04, 0x17
        /*001a*/ 	.short	(.L_11 - .L_10)
.L_10:
        /*001c*/ 	.word	0x00000000
        /*0020*/ 	.short	0x0004
        /*0022*/ 	.short	0x001c
        /*0024*/ 	.byte	0x00, 0xf0, 0x11, 0x00


	//----- nvinfo : EIATTR_KPARAM_INFO
	.align		4
.L_11:
        /*0028*/ 	.byte	0x04, 0x17
        /*002a*/ 	.short	(.L_13 - .L_12)
.L_12:
        /*002c*/ 	.word	0x00000000
        /*0030*/ 	.short	0x0003
        /*0032*/ 	.short	0x0018
        /*0034*/ 	.byte	0x00, 0xf0, 0x11, 0x00


	//----- nvinfo : EIATTR_KPARAM_INFO
	.align		4
.L_13:
        /*0038*/ 	.byte	0x04, 0x17
        /*003a*/ 	.short	(.L_15 - .L_14)
.L_14:
        /*003c*/ 	.word	0x00000000
        /*0040*/ 	.short	0x0002
        /*0042*/ 	.short	0x0010
        /*0044*/ 	.byte	0x00, 0xf5, 0x21, 0x00


	//----- nvinfo : EIATTR_KPARAM_INFO
	.align		4
.L_15:
        /*0048*/ 	.byte	0x04, 0x17
        /*004a*/ 	.short	(.L_17 - .L_16)
.L_16:
        /*004c*/ 	.word	0x00000000
        /*0050*/ 	.short	0x0001
        /*0052*/ 	.short	0x0008
        /*0054*/ 	.byte	0x00, 0xf5, 0x21, 0x00


	//----- nvinfo : EIATTR_KPARAM_INFO
	.align		4
.L_17:
        /*0058*/ 	.byte	0x04, 0x17
        /*005a*/ 	.short	(.L_19 - .L_18)
.L_18:
        /*005c*/ 	.word	0x00000000
        /*0060*/ 	.short	0x0000
        /*0062*/ 	.short	0x0000
        /*0064*/ 	.byte	0x00, 0xf5, 0x21, 0x00


	//----- nvinfo : EIATTR_SPARSE_MMA_MASK
	.align		4
.L_19:
        /*0068*/ 	.byte	0x03, 0x50
        /*006a*/ 	.short	0x0000


	//----- nvinfo : EIATTR_MAXREG_COUNT
	.align		4
        /*006c*/ 	.byte	0x03, 0x1b
        /*006e*/ 	.short	0x00ff


	//----- nvinfo : EIATTR_MERCURY_ISA_VERSION
	.align		4
        /*0070*/ 	.byte	0x03, 0x5f
        /*0072*/ 	.short	0x0101


	//----- nvinfo : EIATTR_VRC_CTA_INIT_COUNT
	.align		4
        /*0074*/ 	.byte	0x02, 0x4a
	.zero		1
	.zero		1


	//----- nvinfo : EIATTR_EXIT_INSTR_OFFSETS
	.align		4
        /*0078*/ 	.byte	0x04, 0x1c
        /*007a*/ 	.short	(.L_21 - .L_20)


	//   ....[0]....
.L_20:
        /*007c*/ 	.word	0x000000d0


	//   ....[1]....
        /*0080*/ 	.word	0x00000850


	//----- nvinfo : EIATTR_CBANK_PARAM_SIZE
	.align		4
.L_21:
        /*0084*/ 	.byte	0x03, 0x19
        /*0086*/ 	.short	0x0024


	//----- nvinfo : EIATTR_PARAM_CBANK
	.align		4
        /*0088*/ 	.byte	0x04, 0x0a
        /*008a*/ 	.short	(.L_23 - .L_22)
	.align		4
.L_22:
        /*008c*/ 	.word	index@(.nv.constant0._Z21MatrixMulKernelGlobalPfS_S_iii)
        /*0090*/ 	.short	0x0380
        /*0092*/ 	.short	0x0024


	//----- nvinfo : EIATTR_SW_WAR
	.align		4
.L_23:
        /*0094*/ 	.byte	0x04, 0x36
        /*0096*/ 	.short	(.L_25 - .L_24)
.L_24:
        /*0098*/ 	.word	0x00000008
.L_25:


//--------------------- .nv.callgraph             --------------------------
	.section	.nv.callgraph,"",@"SHT_CUDA_CALLGRAPH"
	.align	4
	.sectionentsize	8
	.align		4
        /*0000*/ 	.word	0x00000000
	.align		4
        /*0004*/ 	.word	0xffffffff
	.align		4
        /*0008*/ 	.word	0x00000000
	.align		4
        /*000c*/ 	.word	0xfffffffe
	.align		4
        /*0010*/ 	.word	0x00000000
	.align		4
        /*0014*/ 	.word	0xfffffffd
	.align		4
        /*0018*/ 	.word	0x00000000
	.align		4
        /*001c*/ 	.word	0xfffffffc


//--------------------- .text._Z21MatrixMulKernelGlobalPfS_S_iii --------------------------
	.section	.text._Z21MatrixMulKernelGlobalPfS_S_iii,"ax",@progbits
	.align	128
        .global         _Z21MatrixMulKernelGlobalPfS_S_iii
        .type           _Z21MatrixMulKernelGlobalPfS_S_iii,@function
        .size           _Z21MatrixMulKernelGlobalPfS_S_iii,(.L_x_5 - _Z21MatrixMulKernelGlobalPfS_S_iii)
        .other          _Z21MatrixMulKernelGlobalPfS_S_iii,@"STO_CUDA_ENTRY STV_DEFAULT"
_Z21MatrixMulKernelGlobalPfS_S_iii:
.text._Z21MatrixMulKernelGlobalPfS_S_iii:
[----:B------:R-:W-:Y:S01]  /*0000*/  LDC R1, c[0x0][0x37c] ;  /* 0x0000df00ff017b82 */ /* 0x000fe20000000800 */
[----:B------:R-:W0:Y:S07]  /*0010*/  S2R R5, SR_TID.Y ;  /* 0x0000000000057919 */ /* 0x000e2e0000002200 */
[----:B------:R-:W1:Y:S01]  /*0020*/  LDC R14, c[0x0][0x360] ;  /* 0x0000d800ff0e7b82 */ /* 0x000e620000000800 */
[----:B------:R-:W2:Y:S01]  /*0030*/  LDCU UR6, c[0x0][0x398] ;  /* 0x00007300ff0677ac */ /* 0x000ea20008000800 */
[----:B------:R-:W1:Y:S06]  /*0040*/  S2R R3, SR_TID.X ;  /* 0x0000000000037919 */ /* 0x000e6c0000002100 */
[----:B------:R-:W0:Y:S08]  /*0050*/  S2UR UR5, SR_CTAID.Y ;  /* 0x00000000000579c3 */ /* 0x000e300000002600 */
[----:B------:R-:W0:Y:S08]  /*0060*/  LDC R0, c[0x0][0x364] ;  /* 0x0000d900ff007b82 */ /* 0x000e300000000800 */
[----:B------:R-:W1:Y:S08]  /*0070*/  S2UR UR4, SR_CTAID.X ;  /* 0x00000000000479c3 */ /* 0x000e700000002500 */
[----:B------:R-:W3:Y:S01]  /*0080*/  LDC R15, c[0x0][0x3a0] ;  /* 0x0000e800ff0f7b82 */ /* 0x000ee20000000800 */
[----:B0-----:R-:W-:-:S02]  /*0090*/  IMAD R0, R0, UR5, R5 ;  /* 0x0000000500007c24 */ /* 0x001fc4000f8e0205 */
[----:B-1----:R-:W-:-:S03]  /*00a0*/  IMAD R14, R14, UR4, R3 ;  /* 0x000000040e0e7c24 */ /* 0x002fc6000f8e0203 */
[----:B---3--:R-:W-:-:S04]  /*00b0*/  ISETP.GE.AND P0, PT, R0, R15, PT ;  /* 0x0000000f0000720c */ /* 0x008fc80003f06270 */
[----:B--2---:R-:W-:-:S13]  /*00c0*/  ISETP.GE.OR P0, PT, R14, UR6, P0 ;  /* 0x000000060e007c0c */ /* 0x004fda0008706670 */
[----:B------:R-:W-:Y:S05]  /*00d0*/  @P0 EXIT ;  /* 0x000000000000094d */ /* 0x000fea0003800000 */
[----:B------:R-:W0:Y:S01]  /*00e0*/  LDC R17, c[0x0][0x39c] ;  /* 0x0000e700ff117b82 */ /* 0x000e220000000800 */
[----:B------:R-:W1:Y:S01]  /*00f0*/  LDCU.64 UR6, c[0x0][0x358] ;  /* 0x00006b00ff0677ac */ /* 0x000e620008000a00 */
[----:B------:R-:W-:Y:S01]  /*0100*/  HFMA2 R26, -RZ, RZ, 0, 0 ;  /* 0x00000000ff1a7431 */ /* 0x000fe200000001ff */
[----:B0-----:R-:W-:-:S13]  /*0110*/  ISETP.GE.AND P0, PT, R17, 0x1, PT ;  /* 0x000000011100780c */ /* 0x001fda0003f06270 */
[----:B-1----:R-:W-:Y:S05]  /*0120*/  @!P0 BRA `(.L_x_0) ;  /* 0x0000000400b88947 */ /* 0x002fea0003800000 */
[C---:B------:R-:W-:Y:S01]  /*0130*/  ISETP.GE.U32.AND P1, PT, R17.reuse, 0x8, PT ;  /* 0x000000081100780c */ /* 0x040fe20003f26070 */
[----:B------:R-:W-:Y:S01]  /*0140*/  IMAD R18, R14, R17, RZ ;  /* 0x000000110e127224 */ /* 0x000fe200078e02ff */
[----:B------:R-:W-:Y:S02]  /*0150*/  LOP3.LUT R25, R17, 0x7, RZ, 0xc0, !PT ;  /* 0x0000000711197812 */ /* 0x000fe400078ec0ff */
[----:B------:R-:W-:Y:S02]  /*0160*/  MOV R26, RZ ;  /* 0x000000ff001a7202 */ /* 0x000fe40000000f00 */
[----:B------:R-:W-:Y:S02]  /*0170*/  ISETP.NE.AND P0, PT, R25, RZ, PT ;  /* 0x000000ff1900720c */ /* 0x000fe40003f05270 */
[----:B------:R-:W-:-:S05]  /*0180*/  MOV R19, RZ ;  /* 0x000000ff00137202 */ /* 0x000fca0000000f00 */
[----:B------:R-:W-:Y:S06]  /*0190*/  @!P1 BRA `(.L_x_1) ;  /* 0x0000000000c49947 */ /* 0x000fec0003800000 */
[----:B------:R-:W0:Y:S01]  /*01a0*/  LDCU.64 UR4, c[0x0][0x380] ;  /* 0x00007000ff0477ac */ /* 0x000e220008000a00 */
[----:B------:R-:W-:Y:S02]  /*01b0*/  LOP3.LUT R19, R17, 0x7ffffff8, RZ, 0xc0, !PT ;  /* 0x7ffffff811137812 */ /* 0x000fe400078ec0ff */
[----:B------:R-:W-:Y:S02]  /*01c0*/  MOV R26, RZ ;  /* 0x000000ff001a7202 */ /* 0x000fe40000000f00 */
[----:B------:R-:W-:Y:S02]  /*01d0*/  MOV R16, R18 ;  /* 0x0000001200107202 */ /* 0x000fe40000000f00 */
[----:B------:R-:W-:Y:S02]  /*01e0*/  MOV R22, R0 ;  /* 0x0000000000167202 */ /* 0x000fe40000000f00 */
[----:B------:R-:W-:Y:S01]  /*01f0*/  IADD3 R20, PT, PT, -R19, RZ, RZ ;  /* 0x000000ff13147210 */ /* 0x000fe20007ffe1ff */
[----:B0-----:R-:W-:-:S04]  /*0200*/  UIADD3 UR4, UP0, UPT, UR4, 0x10, URZ ;  /* 0x0000001004047890 */ /* 0x001fc8000ff1e0ff */
[----:B------:R-:W-:-:S12]  /*0210*/  UIADD3.X UR5, UPT, UPT, URZ, UR5, URZ, UP0, !UPT ;  /* 0x00000005ff057290 */ /* 0x000fd800087fe4ff */
.L_x_2:
[----:B------:R-:W0:Y:S01]  /*0220*/  LDC.64 R12, c[0x0][0x388] ;  /* 0x0000e200ff0c7b82 */ /* 0x000e220000000a00 */
[----:B------:R-:W-:Y:S02]  /*0230*/  MOV R2, UR4 ;  /* 0x0000000400027c02 */ /* 0x000fe40008000f00 */
[----:B------:R-:W-:-:S03]  /*0240*/  MOV R3, UR5 ;  /* 0x0000000500037c02 */ /* 0x000fc60008000f00 */
[----:B------:R-:W-:-:S05]  /*0250*/  IMAD.WIDE R2, R16, 0x4, R2 ;  /* 0x0000000410027825 */ /* 0x000fca00078e0202 */
[----:B------:R-:W2:Y:S04]  /*0260*/  LDG.E R21, desc[UR6][R2.64+-0x10] ;  /* 0xfffff00602157981 */ /* 0x000ea8000c1e1900 */
[----:B------:R-:W3:Y:S04]  /*0270*/  LDG.E R23, desc[UR6][R2.64+-0xc] ;  /* 0xfffff40602177981 */ /* 0x000ee8000c1e1900 */
[----:B------:R-:W4:Y:S01]  /*0280*/  LDG.E R29, desc[UR6][R2.64+-0x8] ;  /* 0xfffff806021d7981 */ /* 0x000f22000c1e1900 */
[----:B0-----:R-:W-:-:S05]  /*0290*/  IMAD.WIDE R12, R22, 0x4, R12 ;  /* 0x00000004160c7825 */ /* 0x001fca00078e020c */
[----:B------:R0:W2:Y:S01]  /*02a0*/  LDG.E R24, desc[UR6][R12.64] ;  /* 0x000000060c187981 */ /* 0x0000a2000c1e1900 */
[----:B------:R-:W-:-:S04]  /*02b0*/  IMAD.WIDE R10, R15, 0x4, R12 ;  /* 0x000000040f0a7825 */ /* 0x000fc800078e020c */
[C---:B------:R-:W-:Y:S02]  /*02c0*/  IMAD.WIDE R4, R15.reuse, 0x4, R10 ;  /* 0x000000040f047825 */ /* 0x040fe400078e020a */
[----:B------:R-:W3:Y:S02]  /*02d0*/  LDG.E R10, desc[UR6][R10.64] ;  /* 0x000000060a0a7981 */ /* 0x000ee4000c1e1900 */
[C---:B------:R-:W-:Y:S02]  /*02e0*/  IMAD.WIDE R6, R15.reuse, 0x4, R4 ;  /* 0x000000040f067825 */ /* 0x040fe400078e0204 */
[----:B------:R1:W4:Y:S02]  /*02f0*/  LDG.E R28, desc[UR6][R4.64] ;  /* 0x00000006041c7981 */ /* 0x000324000c1e1900 */
[C---:B------:R-:W-:Y:S02]  /*0300*/  IMAD.WIDE R8, R15.reuse, 0x4, R6 ;  /* 0x000000040f087825 */ /* 0x040fe400078e0206 */
[----:B------:R-:W5:Y:S02]  /*0310*/  LDG.E R6, desc[UR6][R6.64] ;  /* 0x0000000606067981 */ /* 0x000f64000c1e1900 */
[----:B0-----:R-:W-:-:S05]  /*0320*/  IMAD.WIDE R12, R15, 0x4, R8 ;  /* 0x000000040f0c7825 */ /* 0x001fca00078e0208 */
[----:B------:R-:W5:Y:S04]  /*0330*/  LDG.E R11, desc[UR6][R12.64] ;  /* 0x000000060c0b7981 */ /* 0x000f68000c1e1900 */
[----:B------:R-:W5:Y:S04]  /*0340*/  LDG.E R7, desc[UR6][R8.64] ;  /* 0x0000000608077981 */ /* 0x000f68000c1e1900 */
[----:B------:R-:W5:Y:S04]  /*0350*/  LDG.E R9, desc[UR6][R2.64+-0x4] ;  /* 0xfffffc0602097981 */ /* 0x000f68000c1e1900 */
[----:B------:R-:W5:Y:S01]  /*0360*/  LDG.E R8, desc[UR6][R2.64+0x8] ;  /* 0x0000080602087981 */ /* 0x000f62000c1e1900 */
[----:B--2---:R-:W-:Y:S01]  /*0370*/  FFMA R24, R21, R24, R26 ;  /* 0x0000001815187223 */ /* 0x004fe2000000001a */
[----:B------:R-:W-:-:S02]  /*0380*/  IMAD.WIDE R26, R15, 0x4, R12 ;  /* 0x000000040f1a7825 */ /* 0x000fc400078e020c */
[----:B------:R-:W2:Y:S04]  /*0390*/  LDG.E R21, desc[UR6][R2.64] ;  /* 0x0000000602157981 */ /* 0x000ea8000c1e1900 */
[----:B------:R-:W2:Y:S01]  /*03a0*/  LDG.E R12, desc[UR6][R2.64+0x4] ;  /* 0x00000406020c7981 */ /* 0x000ea2000c1e1900 */
[----:B-1----:R-:W-:-:S03]  /*03b0*/  IMAD.WIDE R4, R15, 0x4, R26 ;  /* 0x000000040f047825 */ /* 0x002fc600078e021a */
[----:B------:R-:W2:Y:S04]  /*03c0*/  LDG.E R13, desc[UR6][R2.64+0xc] ;  /* 0x00000c06020d7981 */ /* 0x000ea8000c1e1900 */
[----:B------:R-:W2:Y:S04]  /*03d0*/  LDG.E R4, desc[UR6][R4.64] ;  /* 0x0000000604047981 */ /* 0x000ea8000c1e1900 */
[----:B------:R-:W2:Y:S01]  /*03e0*/  LDG.E R3, desc[UR6][R26.64] ;  /* 0x000000061a037981 */ /* 0x000ea2000c1e1900 */
[----:B---3--:R-:W-:Y:S01]  /*03f0*/  FFMA R10, R23, R10, R24 ;  /* 0x0000000a170a7223 */ /* 0x008fe20000000018 */
[----:B------:R-:W-:-:S03]  /*0400*/  IADD3 R20, PT, PT, R20, 0x8, RZ ;  /* 0x0000000814147810 */ /* 0x000fc60007ffe0ff */
[----:B----4-:R-:W-:Y:S01]  /*0410*/  FFMA R10, R29, R28, R10 ;  /* 0x0000001c1d0a7223 */ /* 0x010fe2000000000a */
[----:B------:R-:W-:Y:S02]  /*0420*/  ISETP.NE.AND P1, PT, R20, RZ, PT ;  /* 0x000000ff1400720c */ /* 0x000fe40003f25270 */
[----:B------:R-:W-:Y:S01]  /*0430*/  LEA R22, R15, R22, 0x3 ;  /* 0x000000160f167211 */ /* 0x000fe200078e18ff */
[----:B-----5:R-:W-:Y:S01]  /*0440*/  FFMA R6, R9, R6, R10 ;  /* 0x0000000609067223 */ /* 0x020fe2000000000a */
[----:B------:R-:W-:-:S03]  /*0450*/  IADD3 R16, PT, PT, R16, 0x8, RZ ;  /* 0x0000000810107810 */ /* 0x000fc60007ffe0ff */
[----:B--2---:R-:W-:-:S04]  /*0460*/  FFMA R7, R21, R7, R6 ;  /* 0x0000000715077223 */ /* 0x004fc80000000006 */
[----:B------:R-:W-:-:S04]  /*0470*/  FFMA R7, R12, R11, R7 ;  /* 0x0000000b0c077223 */ /* 0x000fc80000000007 */
[----:B------:R-:W-:-:S04]  /*0480*/  FFMA R8, R8, R3, R7 ;  /* 0x0000000308087223 */ /* 0x000fc80000000007 */
[----:B------:R-:W-:Y:S01]  /*0490*/  FFMA R26, R13, R4, R8 ;  /* 0x000000040d1a7223 */ /* 0x000fe20000000008 */
[----:B------:R-:W-:Y:S06]  /*04a0*/  @P1 BRA `(.L_x_2) ;  /* 0xfffffffc005c1947 */ /* 0x000fec000383ffff */
.L_x_1:
[----:B------:R-:W-:Y:S05]  /*04b0*/  @!P0 BRA `(.L_x_0) ;  /* 0x0000000000d48947 */ /* 0x000fea0003800000 */
[----:B------:R-:W-:Y:S02]  /*04c0*/  ISETP.GE.U32.AND P0, PT, R25, 0x4, PT ;  /* 0x000000041900780c */ /* 0x000fe40003f06070 */
[----:B------:R-:W-:-:S04]  /*04d0*/  LOP3.LUT R12, R17, 0x3, RZ, 0xc0, !PT ;  /* 0x00000003110c7812 */ /* 0x000fc800078ec0ff */
[----:B------:R-:W-:-:S07]  /*04e0*/  ISETP.NE.AND P1, PT, R12, RZ, PT ;  /* 0x000000ff0c00720c */ /* 0x000fce0003f25270 */
[----:B------:R-:W-:Y:S06]  /*04f0*/  @!P0 BRA `(.L_x_3) ;  /* 0x0000000000588947 */ /* 0x000fec0003800000 */
[----:B------:R-:W0:Y:S01]  /*0500*/  LDC.64 R8, c[0x0][0x388] ;  /* 0x0000e200ff087b82 */ /* 0x000e220000000a00 */
[----:B------:R-:W-:Y:S01]  /*0510*/  IMAD R7, R19, R15, R0 ;  /* 0x0000000f13077224 */ /* 0x000fe200078e0200 */
[----:B------:R-:W-:-:S06]  /*0520*/  IADD3 R5, PT, PT, R18, R19, RZ ;  /* 0x0000001312057210 */ /* 0x000fcc0007ffe0ff */
[----:B------:R-:W1:Y:S01]  /*0530*/  LDC.64 R2, c[0x0][0x380] ;  /* 0x0000e000ff027b82 */ /* 0x000e620000000a00 */
[----:B0-----:R-:W-:-:S04]  /*0540*/  IMAD.WIDE R8, R7, 0x4, R8 ;  /* 0x0000000407087825 */ /* 0x001fc800078e0208 */
[----:B------:R-:W-:Y:S02]  /*0550*/  IMAD.WIDE R10, R15, 0x4, R8 ;  /* 0x000000040f0a7825 */ /* 0x000fe400078e0208 */
[----:B------:R-:W2:Y:S02]  /*0560*/  LDG.E R8, desc[UR6][R8.64] ;  /* 0x0000000608087981 */ /* 0x000ea4000c1e1900 */
[----:B-1----:R-:W-:-:S04]  /*0570*/  IMAD.WIDE R2, R5, 0x4, R2 ;  /* 0x0000000405027825 */ /* 0x002fc800078e0202 */
[C---:B------:R-:W-:Y:S01]  /*0580*/  IMAD.WIDE R4, R15.reuse, 0x4, R10 ;  /* 0x000000040f047825 */ /* 0x040fe200078e020a */
[----:B------:R-:W2:Y:S04]  /*0590*/  LDG.E R13, desc[UR6][R2.64] ;  /* 0x00000006020d7981 */ /* 0x000ea8000c1e1900 */
[----:B------:R-:W3:Y:S01]  /*05a0*/  LDG.E R10, desc[UR6][R10.64] ;  /* 0x000000060a0a7981 */ /* 0x000ee2000c1e1900 */
[----:B------:R-:W-:-:S03]  /*05b0*/  IMAD.WIDE R6, R15, 0x4, R4 ;  /* 0x000000040f067825 */ /* 0x000fc600078e0204 */
[----:B------:R-:W3:Y:S04]  /*05c0*/  LDG.E R16, desc[UR6][R2.64+0x4] ;  /* 0x0000040602107981 */ /* 0x000ee8000c1e1900 */
[----:B------:R-:W4:Y:S04]  /*05d0*/  LDG.E R21, desc[UR6][R4.64] ;  /* 0x0000000604157981 */ /* 0x000f28000c1e1900 */
[----:B------:R-:W4:Y:S04]  /*05e0*/  LDG.E R20, desc[UR6][R2.64+0x8] ;  /* 0x0000080602147981 */ /* 0x000f28000c1e1900 */
[----:B------:R-:W5:Y:S04]  /*05f0*/  LDG.E R22, desc[UR6][R2.64+0xc] ;  /* 0x00000c0602167981 */ /* 0x000f68000c1e1900 */
[----:B------:R-:W5:Y:S01]  /*0600*/  LDG.E R6, desc[UR6][R6.64] ;  /* 0x0000000606067981 */ /* 0x000f62000c1e1900 */
[----:B------:R-:W-:Y:S01]  /*0610*/  IADD3 R19, PT, PT, R19, 0x4, RZ ;  /* 0x0000000413137810 */ /* 0x000fe20007ffe0ff */
[----:B--2---:R-:W-:-:S04]  /*0620*/  FFMA R13, R13, R8, R26 ;  /* 0x000000080d0d7223 */ /* 0x004fc8000000001a */
[----:B---3--:R-:W-:-:S04]  /*0630*/  FFMA R13, R16, R10, R13 ;  /* 0x0000000a100d7223 */ /* 0x008fc8000000000d */
[----:B----4-:R-:W-:-:S04]  /*0640*/  FFMA R13, R20, R21, R13 ;  /* 0x00000015140d7223 */ /* 0x010fc8000000000d */
[----:B-----5:R-:W-:-:S07]  /*0650*/  FFMA R26, R22, R6, R13 ;  /* 0x00000006161a7223 */ /* 0x020fce000000000d */
.L_x_3:
[----:B------:R-:W-:Y:S05]  /*0660*/  @!P1 BRA `(.L_x_0) ;  /* 0x0000000000689947 */ /* 0x000fea0003800000 */
[----:B------:R-:W0:Y:S01]  /*0670*/  LDC.64 R8, c[0x0][0x388] ;  /* 0x0000e200ff087b82 */ /* 0x000e220000000a00 */
[----:B------:R-:W-:Y:S02]  /*0680*/  ISETP.NE.AND P0, PT, R12, 0x1, PT ;  /* 0x000000010c00780c */ /* 0x000fe40003f05270 */
[----:B------:R-:W-:-:S04]  /*0690*/  LOP3.LUT R17, R17, 0x1, RZ, 0xc0, !PT ;  /* 0x0000000111117812 */ /* 0x000fc800078ec0ff */
[----:B------:R-:W-:Y:S01]  /*06a0*/  ISETP.NE.U32.AND P1, PT, R17, 0x1, PT ;  /* 0x000000011100780c */ /* 0x000fe20003f25070 */
[----:B------:R-:W1:Y:S06]  /*06b0*/  LDC.64 R6, c[0x0][0x380] ;  /* 0x0000e000ff067b82 */ /* 0x000e6c0000000a00 */
[C---:B------:R-:W-:Y:S01]  /*06c0*/  @P0 IMAD R13, R19.reuse, R15, R0 ;  /* 0x0000000f130d0224 */ /* 0x040fe200078e0200 */
[----:B------:R-:W-:Y:S01]  /*06d0*/  @P0 IADD3 R11, PT, PT, R18, R19, RZ ;  /* 0x00000013120b0210 */ /* 0x000fe20007ffe0ff */
[----:B------:R-:W2:Y:S01]  /*06e0*/  LDC.64 R4, c[0x0][0x380] ;  /* 0x0000e000ff047b82 */ /* 0x000ea20000000a00 */
[----:B------:R-:W-:-:S07]  /*06f0*/  @P0 IADD3 R19, PT, PT, R19, 0x2, RZ ;  /* 0x0000000213130810 */ /* 0x000fce0007ffe0ff */
[----:B------:R-:W3:Y:S01]  /*0700*/  LDC.64 R2, c[0x0][0x388] ;  /* 0x0000e200ff027b82 */ /* 0x000ee20000000a00 */
[----:B0-----:R-:W-:Y:S01]  /*0710*/  @P0 IMAD.WIDE R8, R13, 0x4, R8 ;  /* 0x000000040d080825 */ /* 0x001fe200078e0208 */
[----:B------:R-:W-:-:S03]  /*0720*/  @!P1 IADD3 R13, PT, PT, R18, R19, RZ ;  /* 0x00000013120d9210 */ /* 0x000fc60007ffe0ff */
[----:B------:R-:W-:Y:S01]  /*0730*/  @!P1 IMAD R19, R19, R15, R0 ;  /* 0x0000000f13139224 */ /* 0x000fe200078e0200 */
[----:B------:R-:W4:Y:S01]  /*0740*/  @P0 LDG.E R12, desc[UR6][R8.64] ;  /* 0x00000006080c0981 */ /* 0x000f22000c1e1900 */
[----:B-1----:R-:W-:-:S04]  /*0750*/  @P0 IMAD.WIDE R6, R11, 0x4, R6 ;  /* 0x000000040b060825 */ /* 0x002fc800078e0206 */
[----:B------:R-:W-:Y:S01]  /*0760*/  @P0 IMAD.WIDE R10, R15, 0x4, R8 ;  /* 0x000000040f0a0825 */ /* 0x000fe200078e0208 */
[----:B------:R-:W4:Y:S03]  /*0770*/  @P0 LDG.E R17, desc[UR6][R6.64] ;  /* 0x0000000606110981 */ /* 0x000f26000c1e1900 */
[----:B--2---:R-:W-:Y:S01]  /*0780*/  @!P1 IMAD.WIDE R4, R13, 0x4, R4 ;  /* 0x000000040d049825 */ /* 0x004fe200078e0204 */
[----:B------:R-:W2:Y:S04]  /*0790*/  @P0 LDG.E R21, desc[UR6][R6.64+0x4] ;  /* 0x0000040606150981 */ /* 0x000ea8000c1e1900 */
[----:B------:R-:W2:Y:S01]  /*07a0*/  @P0 LDG.E R10, desc[UR6][R10.64] ;  /* 0x000000060a0a0981 */ /* 0x000ea2000c1e1900 */
[----:B---3--:R-:W-:-:S03]  /*07b0*/  @!P1 IMAD.WIDE R2, R19, 0x4, R2 ;  /* 0x0000000413029825 */ /* 0x008fc600078e0202 */
[----:B------:R-:W3:Y:S04]  /*07c0*/  @!P1 LDG.E R5, desc[UR6][R4.64] ;  /* 0x0000000604059981 */ /* 0x000ee8000c1e1900 */
[----:B------:R-:W3:Y:S01]  /*07d0*/  @!P1 LDG.E R2, desc[UR6][R2.64] ;  /* 0x0000000602029981 */ /* 0x000ee2000c1e1900 */
[----:B----4-:R-:W-:-:S04]  /*07e0*/  @P0 FFMA R12, R17, R12, R26 ;  /* 0x0000000c110c0223 */ /* 0x010fc8000000001a */
[----:B--2---:R-:W-:-:S04]  /*07f0*/  @P0 FFMA R26, R21, R10, R12 ;  /* 0x0000000a151a0223 */ /* 0x004fc8000000000c */
[----:B---3--:R-:W-:-:S07]  /*0800*/  @!P1 FFMA R26, R5, R2, R26 ;  /* 0x00000002051a9223 */ /* 0x008fce000000001a */
.L_x_0:
[----:B------:R-:W0:Y:S01]  /*0810*/  LDC.64 R2, c[0x0][0x390] ;  /* 0x0000e400ff027b82 */ /* 0x000e220000000a00 */
[----:B------:R-:W-:-:S04]  /*0820*/  IMAD R15, R14, R15, R0 ;  /* 0x0000000f0e0f7224 */ /* 0x000fc800078e0200 */
[----:B0-----:R-:W-:-:S05]  /*0830*/  IMAD.WIDE R2, R15, 0x4, R2 ;  /* 0x000000040f027825 */ /* 0x001fca00078e0202 */
[----:B------:R-:W-:Y:S01]  /*0840*/  STG.E desc[UR6][R2.64], R26 ;  /* 0x0000001a02007986 */ /* 0x000fe2000c101906 */
[----:B------:R-:W-:Y:S05]  /*0850*/  EXIT ;  /* 0x000000000000794d */ /* 0x000fea0003800000 */
.L_x_4:
[----:B------:R-:W-:-:S00]  /*0860*/  BRA `(.L_x_4) ;  /* 0xfffffffc00fc7947 */ /* 0x000fc0000383ffff */
[----:B------:R-:W-:-:S00]  /*0870*/  NOP ;  /* 0x0000000000007918 */ /* 0x000fc00000000000 */
        /* <DEDUP_REMOVED lines=8> */
.L_x_5:


//--------------------- .nv.shared.reserved.0     --------------------------
	.section	.nv.shared.reserved.0,"aw",@nobits
	.weak		__nv_reservedSMEM_offset_0_alias
	.size		__nv_reservedSMEM_offset_0_alias, 0, 64
	.other		__nv_reservedSMEM_offset_0_alias,@"STO_CUDA_RESERVED_SHARED STV_DEFAULT"
__nv_reservedSMEM_offset_0_alias:
	.zero		0
	.zero		64


//--------------------- .nv.constant0._Z21MatrixMulKernelGlobalPfS_S_iii --------------------------
	.section	.nv.constant0._Z21MatrixMulKernelGlobalPfS_S_iii,"a",@progbits
	.sectionflags	@""
	.align	4
.nv.constant0._Z21MatrixMulKernelGlobalPfS_S_iii:
	.zero		932


//--------------------- SYMBOLS --------------------------

	.type		.nv.reservedSmem.offset0,@object
	.size		.nv.reservedSmem.offset0,0x4
